//
// Generated by NVIDIA NVVM Compiler
//
// Compiler Build ID: CL-36424714
// Cuda compilation tools, release 13.0, V13.0.88
// Based on NVVM 20.0.0
//

.version 9.0
.target sm_100
.address_size 64

	// .globl	_Z33tensorcore_fp16_accumulation_testPK6__halfS1_PS_Pfiii

.visible .entry _Z33tensorcore_fp16_accumulation_testPK6__halfS1_PS_Pfiii(
	.param .u64 .ptr .align 1 _Z33tensorcore_fp16_accumulation_testPK6__halfS1_PS_Pfiii_param_0,
	.param .u64 .ptr .align 1 _Z33tensorcore_fp16_accumulation_testPK6__halfS1_PS_Pfiii_param_1,
	.param .u64 .ptr .align 1 _Z33tensorcore_fp16_accumulation_testPK6__halfS1_PS_Pfiii_param_2,
	.param .u64 .ptr .align 1 _Z33tensorcore_fp16_accumulation_testPK6__halfS1_PS_Pfiii_param_3,
	.param .u32 _Z33tensorcore_fp16_accumulation_testPK6__halfS1_PS_Pfiii_param_4,
	.param .u32 _Z33tensorcore_fp16_accumulation_testPK6__halfS1_PS_Pfiii_param_5,
	.param .u32 _Z33tensorcore_fp16_accumulation_testPK6__halfS1_PS_Pfiii_param_6
)
{
	.reg .pred 	%p<14>;
	.reg .b16 	%rs<2>;
	.reg .b32 	%r<257>;
	.reg .b32 	%f<206>;
	.reg .b64 	%rd<55>;

	ld.param.u64 	%rd8, [_Z33tensorcore_fp16_accumulation_testPK6__halfS1_PS_Pfiii_param_0];
	ld.param.u64 	%rd9, [_Z33tensorcore_fp16_accumulation_testPK6__halfS1_PS_Pfiii_param_1];
	ld.param.u32 	%r101, [_Z33tensorcore_fp16_accumulation_testPK6__halfS1_PS_Pfiii_param_4];
	ld.param.u32 	%r102, [_Z33tensorcore_fp16_accumulation_testPK6__halfS1_PS_Pfiii_param_5];
	ld.param.u32 	%r100, [_Z33tensorcore_fp16_accumulation_testPK6__halfS1_PS_Pfiii_param_6];
	cvta.to.global.u64 	%rd1, %rd9;
	cvta.to.global.u64 	%rd2, %rd8;
	mov.u32 	%r103, %ctaid.x;
	mov.u32 	%r104, %ntid.x;
	mov.u32 	%r105, %tid.x;
	mad.lo.s32 	%r106, %r103, %r104, %r105;
	mov.u32 	%r107, %ctaid.y;
	mov.u32 	%r108, %ntid.y;
	mov.u32 	%r109, %tid.y;
	mad.lo.s32 	%r110, %r107, %r108, %r109;
	shr.u32 	%r112, %r106, 1;
	and.b32  	%r1, %r112, 2147483632;
	setp.ge.s32 	%p1, %r1, %r101;
	shl.b32 	%r2, %r110, 4;
	setp.ge.s32 	%p2, %r2, %r102;
	or.pred  	%p3, %p1, %p2;
	@%p3 bra 	$L__BB0_20;
	mov.f32 	%f134, 0f00000000;
	// begin inline asm
	{  cvt.rn.f16.f32 %rs1, %f134;}

	// end inline asm
	mov.b32 	%r216, {%rs1, %rs1};
	setp.lt.s32 	%p4, %r100, 1;
	mov.u32 	%r217, %r216;
	mov.u32 	%r218, %r216;
	mov.u32 	%r219, %r216;
	mov.f32 	%f135, %f134;
	mov.f32 	%f136, %f134;
	mov.f32 	%f137, %f134;
	mov.f32 	%f138, %f134;
	mov.f32 	%f139, %f134;
	mov.f32 	%f140, %f134;
	mov.f32 	%f141, %f134;
	@%p4 bra 	$L__BB0_19;
	mul.lo.s32 	%r4, %r100, %r1;
	add.s32 	%r115, %r100, -1;
	shr.u32 	%r116, %r115, 4;
	add.s32 	%r5, %r116, 1;
	and.b32  	%r6, %r5, 3;
	setp.lt.u32 	%p5, %r100, 49;
	mov.b32 	%r248, 0;
	mov.f32 	%f134, 0f00000000;
	mov.u32 	%r217, %r216;
	mov.u32 	%r218, %r216;
	mov.u32 	%r219, %r216;
	@%p5 bra 	$L__BB0_14;
	mul.lo.s32 	%r210, %r102, 48;
	shl.b32 	%r209, %r102, 5;
	mul.wide.u32 	%rd10, %r4, 2;
	add.s64 	%rd11, %rd10, %rd2;
	add.s64 	%rd54, %rd11, 64;
	shl.b32 	%r206, %r102, 4;
	and.b32  	%r119, %r5, 536870908;
	neg.s32 	%r205, %r119;
	mov.f32 	%f134, 0f00000000;
	mov.b32 	%r211, 32;
	mov.b32 	%r207, 0;
	cvt.u64.u32 	%rd32, %r2;
	mov.u32 	%r208, %r4;
	mov.f32 	%f135, %f134;
	mov.f32 	%f136, %f134;
	mov.f32 	%f137, %f134;
	mov.f32 	%f138, %f134;
	mov.f32 	%f139, %f134;
	mov.f32 	%f140, %f134;
	mov.f32 	%f141, %f134;
	mov.u32 	%r217, %r216;
	mov.u32 	%r218, %r216;
	mov.u32 	%r219, %r216;
$L__BB0_4:
	add.s32 	%r120, %r211, -16;
	setp.gt.s32 	%p6, %r120, %r100;
	@%p6 bra 	$L__BB0_6;
	mul.wide.u32 	%rd12, %r208, 2;
	add.s64 	%rd13, %rd2, %rd12;
	wmma.load.a.sync.aligned.row.m16n16k16.global.f16 	{%r121, %r122, %r123, %r124, %r125, %r126, %r127, %r128}, [%rd13], %r100;
	cvt.s64.s32 	%rd14, %r207;
	add.s64 	%rd16, %rd14, %rd32;
	shl.b64 	%rd17, %rd16, 1;
	add.s64 	%rd18, %rd1, %rd17;
	wmma.load.b.sync.aligned.col.m16n16k16.global.f16 	{%r129, %r130, %r131, %r132, %r133, %r134, %r135, %r136}, [%rd18], %r102;
	wmma.mma.sync.aligned.row.col.m16n16k16.f16.f16 {%r219, %r218, %r217, %r216}, {%r121, %r122, %r123, %r124, %r125, %r126, %r127, %r128}, {%r129, %r130, %r131, %r132, %r133, %r134, %r135, %r136}, {%r219, %r218, %r217, %r216};
	wmma.mma.sync.aligned.row.col.m16n16k16.f32.f32 {%f141, %f140, %f139, %f138, %f137, %f136, %f135, %f134}, {%r121, %r122, %r123, %r124, %r125, %r126, %r127, %r128}, {%r129, %r130, %r131, %r132, %r133, %r134, %r135, %r136}, {%f141, %f140, %f139, %f138, %f137, %f136, %f135, %f134};
$L__BB0_6:
	setp.gt.s32 	%p7, %r211, %r100;
	@%p7 bra 	$L__BB0_8;
	add.s64 	%rd19, %rd54, -32;
	wmma.load.a.sync.aligned.row.m16n16k16.global.f16 	{%r137, %r138, %r139, %r140, %r141, %r142, %r143, %r144}, [%rd19], %r100;
	cvt.s64.s32 	%rd20, %r206;
	add.s64 	%rd22, %rd20, %rd32;
	shl.b64 	%rd23, %rd22, 1;
	add.s64 	%rd24, %rd1, %rd23;
	wmma.load.b.sync.aligned.col.m16n16k16.global.f16 	{%r145, %r146, %r147, %r148, %r149, %r150, %r151, %r152}, [%rd24], %r102;
	wmma.mma.sync.aligned.row.col.m16n16k16.f16.f16 {%r219, %r218, %r217, %r216}, {%r137, %r138, %r139, %r140, %r141, %r142, %r143, %r144}, {%r145, %r146, %r147, %r148, %r149, %r150, %r151, %r152}, {%r219, %r218, %r217, %r216};
	wmma.mma.sync.aligned.row.col.m16n16k16.f32.f32 {%f141, %f140, %f139, %f138, %f137, %f136, %f135, %f134}, {%r137, %r138, %r139, %r140, %r141, %r142, %r143, %r144}, {%r145, %r146, %r147, %r148, %r149, %r150, %r151, %r152}, {%f141, %f140, %f139, %f138, %f137, %f136, %f135, %f134};
$L__BB0_8:
	add.s32 	%r153, %r211, 16;
	setp.gt.s32 	%p8, %r153, %r100;
	@%p8 bra 	$L__BB0_10;
	wmma.load.a.sync.aligned.row.m16n16k16.global.f16 	{%r154, %r155, %r156, %r157, %r158, %r159, %r160, %r161}, [%rd54], %r100;
	cvt.s64.s32 	%rd25, %r209;
	add.s64 	%rd27, %rd25, %rd32;
	shl.b64 	%rd28, %rd27, 1;
	add.s64 	%rd29, %rd1, %rd28;
	wmma.load.b.sync.aligned.col.m16n16k16.global.f16 	{%r162, %r163, %r164, %r165, %r166, %r167, %r168, %r169}, [%rd29], %r102;
	wmma.mma.sync.aligned.row.col.m16n16k16.f16.f16 {%r219, %r218, %r217, %r216}, {%r154, %r155, %r156, %r157, %r158, %r159, %r160, %r161}, {%r162, %r163, %r164, %r165, %r166, %r167, %r168, %r169}, {%r219, %r218, %r217, %r216};
	wmma.mma.sync.aligned.row.col.m16n16k16.f32.f32 {%f141, %f140, %f139, %f138, %f137, %f136, %f135, %f134}, {%r154, %r155, %r156, %r157, %r158, %r159, %r160, %r161}, {%r162, %r163, %r164, %r165, %r166, %r167, %r168, %r169}, {%f141, %f140, %f139, %f138, %f137, %f136, %f135, %f134};
$L__BB0_10:
	add.s32 	%r170, %r211, 32;
	setp.gt.s32 	%p9, %r170, %r100;
	@%p9 bra 	$L__BB0_12;
	add.s64 	%rd30, %rd54, 32;
	wmma.load.a.sync.aligned.row.m16n16k16.global.f16 	{%r171, %r172, %r173, %r174, %r175, %r176, %r177, %r178}, [%rd30], %r100;
	cvt.s64.s32 	%rd31, %r210;
	add.s64 	%rd33, %rd31, %rd32;
	shl.b64 	%rd34, %rd33, 1;
	add.s64 	%rd35, %rd1, %rd34;
	wmma.load.b.sync.aligned.col.m16n16k16.global.f16 	{%r179, %r180, %r181, %r182, %r183, %r184, %r185, %r186}, [%rd35], %r102;
	wmma.mma.sync.aligned.row.col.m16n16k16.f16.f16 {%r219, %r218, %r217, %r216}, {%r171, %r172, %r173, %r174, %r175, %r176, %r177, %r178}, {%r179, %r180, %r181, %r182, %r183, %r184, %r185, %r186}, {%r219, %r218, %r217, %r216};
	wmma.mma.sync.aligned.row.col.m16n16k16.f32.f32 {%f141, %f140, %f139, %f138, %f137, %f136, %f135, %f134}, {%r171, %r172, %r173, %r174, %r175, %r176, %r177, %r178}, {%r179, %r180, %r181, %r182, %r183, %r184, %r185, %r186}, {%f141, %f140, %f139, %f138, %f137, %f136, %f135, %f134};
$L__BB0_12:
	add.s32 	%r211, %r211, 64;
	shl.b32 	%r187, %r102, 6;
	add.s32 	%r210, %r210, %r187;
	add.s32 	%r209, %r209, %r187;
	add.s64 	%rd54, %rd54, 128;
	add.s32 	%r208, %r208, 64;
	add.s32 	%r207, %r207, %r187;
	add.s32 	%r206, %r206, %r187;
	add.s32 	%r205, %r205, 4;
	setp.ne.s32 	%p10, %r205, 0;
	@%p10 bra 	$L__BB0_4;
	add.s32 	%r248, %r211, -32;
$L__BB0_14:
	setp.eq.s32 	%p11, %r6, 0;
	@%p11 bra 	$L__BB0_19;
	mul.lo.s32 	%r243, %r248, %r102;
	shl.b32 	%r72, %r102, 4;
	add.s32 	%r242, %r248, %r4;
	neg.s32 	%r241, %r6;
	cvt.u64.u32 	%rd39, %r2;
$L__BB0_16:
	.pragma "nounroll";
	add.s32 	%r248, %r248, 16;
	setp.gt.s32 	%p12, %r248, %r100;
	@%p12 bra 	$L__BB0_18;
	mul.wide.u32 	%rd36, %r242, 2;
	add.s64 	%rd37, %rd2, %rd36;
	wmma.load.a.sync.aligned.row.m16n16k16.global.f16 	{%r188, %r189, %r190, %r191, %r192, %r193, %r194, %r195}, [%rd37], %r100;
	cvt.s64.s32 	%rd38, %r243;
	add.s64 	%rd40, %rd38, %rd39;
	shl.b64 	%rd41, %rd40, 1;
	add.s64 	%rd42, %rd1, %rd41;
	wmma.load.b.sync.aligned.col.m16n16k16.global.f16 	{%r196, %r197, %r198, %r199, %r200, %r201, %r202, %r203}, [%rd42], %r102;
	wmma.mma.sync.aligned.row.col.m16n16k16.f16.f16 {%r219, %r218, %r217, %r216}, {%r188, %r189, %r190, %r191, %r192, %r193, %r194, %r195}, {%r196, %r197, %r198, %r199, %r200, %r201, %r202, %r203}, {%r219, %r218, %r217, %r216};
	wmma.mma.sync.aligned.row.col.m16n16k16.f32.f32 {%f141, %f140, %f139, %f138, %f137, %f136, %f135, %f134}, {%r188, %r189, %r190, %r191, %r192, %r193, %r194, %r195}, {%r196, %r197, %r198, %r199, %r200, %r201, %r202, %r203}, {%f141, %f140, %f139, %f138, %f137, %f136, %f135, %f134};
$L__BB0_18:
	add.s32 	%r243, %r243, %r72;
	add.s32 	%r242, %r242, 16;
	add.s32 	%r241, %r241, 1;
	setp.ne.s32 	%p13, %r241, 0;
	@%p13 bra 	$L__BB0_16;
$L__BB0_19:
	ld.param.u64 	%rd53, [_Z33tensorcore_fp16_accumulation_testPK6__halfS1_PS_Pfiii_param_3];
	ld.param.u64 	%rd52, [_Z33tensorcore_fp16_accumulation_testPK6__halfS1_PS_Pfiii_param_2];
	mul.lo.s32 	%r204, %r102, %r1;
	cvt.u64.u32 	%rd43, %r204;
	cvt.u64.u32 	%rd44, %r2;
	add.s64 	%rd45, %rd43, %rd44;
	cvta.to.global.u64 	%rd46, %rd52;
	shl.b64 	%rd47, %rd45, 1;
	add.s64 	%rd48, %rd46, %rd47;
	wmma.store.d.sync.aligned.row.m16n16k16.global.f16 	[%rd48], {%r219, %r218, %r217, %r216}, %r102;
	cvta.to.global.u64 	%rd49, %rd53;
	shl.b64 	%rd50, %rd45, 2;
	add.s64 	%rd51, %rd49, %rd50;
	wmma.store.d.sync.aligned.row.m16n16k16.global.f32 	[%rd51], {%f141, %f140, %f139, %f138, %f137, %f136, %f135, %f134}, %r102;
$L__BB0_20:
	ret;

}


// ===== COMPILED SASS (sm_100) =====

	.target	sm_100

	.elftype	@"ET_EXEC"


//--------------------- .note.nv.tkinfo           --------------------------
	.section	.note.nv.tkinfo,"",@"SHT_NOTE"
	.sectionflags	@"SHF_NOTE_NV_TKINFO"
	.tkinfo
        /*0018*/ 	.word	0x00000002
        /*0030*/ 	.string	""
        /*0030*/ 	.string	"ptxas"
        /*0030*/ 	.string	"Cuda compilation tools, release 13.0, V13.0.88"
        /*0030*/ 	.string	"Build cuda_13.0.r13.0/compiler.36424714_0"
        /*0030*/ 	.string	"-arch sm_100 -m 64 "



//--------------------- .note.nv.cuinfo           --------------------------
	.section	.note.nv.cuinfo,"",@"SHT_NOTE"
	.sectionflags	@"SHF_NOTE_NV_CUINFO"
        /*0018*/ 	.short	0x0002
        /*001a*/ 	.short	0x0064
        /*001c*/ 	.short	0x0082
	.zero		2


//--------------------- .nv.info                  --------------------------
	.section	.nv.info,"",@"SHT_CUDA_INFO"
	.align	4


	//----- nvinfo : EIATTR_REGCOUNT
	.align		4
        /*0000*/ 	.byte	0x04, 0x2f
        /*0002*/ 	.short	(.L_1 - .L_0)
	.align		4
.L_0:
        /*0004*/ 	.word	index@(_Z33tensorcore_fp16_accumulation_testPK6__halfS1_PS_Pfiii)
        /*0008*/ 	.word	0x00000020


	//----- nvinfo : EIATTR_FRAME_SIZE
	.align		4
.L_1:
        /*000c*/ 	.byte	0x04, 0x11
        /*000e*/ 	.short	(.L_3 - .L_2)
	.align		4
.L_2:
        /*0010*/ 	.word	index@(_Z33tensorcore_fp16_accumulation_testPK6__halfS1_PS_Pfiii)
        /*0014*/ 	.word	0x00000000


	//----- nvinfo : EIATTR_MIN_STACK_SIZE
	.align		4
.L_3:
        /*0018*/ 	.byte	0x04, 0x12
        /*001a*/ 	.short	(.L_5 - .L_4)
	.align		4
.L_4:
        /*001c*/ 	.word	index@(_Z33tensorcore_fp16_accumulation_testPK6__halfS1_PS_Pfiii)
        /*0020*/ 	.word	0x00000000
.L_5:


//--------------------- .nv.compat                --------------------------
	.section	.nv.compat,"",@"SHT_CUDA_COMPAT_INFO"
	.align	4
        /*0000*/ 	.byte	0x02, 0x09, 0x00, 0x00, 0x02, 0x02, 0x01, 0x00, 0x02, 0x05, 0x05, 0x00, 0x03, 0x07, 0x01, 0x01
        /*0010*/ 	.byte	0x02, 0x03, 0x00, 0x00, 0x02, 0x06, 0x01, 0x00, 0x04, 0x0b, 0x08, 0x00, 0x09, 0x00, 0x00, 0x00
        /*0020*/ 	.byte	0x00, 0x00, 0x00, 0x00


//--------------------- .nv.info._Z33tensorcore_fp16_accumulation_testPK6__halfS1_PS_Pfiii --------------------------
	.section	.nv.info._Z33tensorcore_fp16_accumulation_testPK6__halfS1_PS_Pfiii,"",@"SHT_CUDA_INFO"
	.sectionflags	@""
	.align	4


	//----- nvinfo : EIATTR_CUDA_API_VERSION
	.align		4
        /*0000*/ 	.byte	0x04, 0x37
        /*0002*/ 	.short	(.L_7 - .L_6)
.L_6:
        /*0004*/ 	.word	0x00000082


	//----- nvinfo : EIATTR_KPARAM_INFO
	.align		4
.L_7:
        /*0008*/ 	.byte	0x04, 0x17
        /*000a*/ 	.short	(.L_9 - .L_8)
.L_8:
        /*000c*/ 	.word	0x00000000
        /*0010*/ 	.short	0x0006
        /*0012*/ 	.short	0x0028
        /*0014*/ 	.byte	0x00, 0xf0, 0x11, 0x00


	//----- nvinfo : EIATTR_KPARAM_INFO
	.align		4
.L_9:
        /*0018*/ 	.byte	0x04, 0x17
        /*001a*/ 	.short	(.L_11 - .L_10)
.L_10:
        /*001c*/ 	.word	0x00000000
        /*0020*/ 	.short	0x0005
        /*0022*/ 	.short	0x0024
        /*0024*/ 	.byte	0x00, 0xf0, 0x11, 0x00


	//----- nvinfo : EIATTR_KPARAM_INFO
	.align		4
.L_11:
        /*0028*/ 	.byte	0x04, 0x17
        /*002a*/ 	.short	(.L_13 - .L_12)
.L_12:
        /*002c*/ 	.word	0x00000000
        /*0030*/ 	.short	0x0004
        /*0032*/ 	.short	0x0020
        /*0034*/ 	.byte	0x00, 0xf0, 0x11, 0x00


	//----- nvinfo : EIATTR_KPARAM_INFO
	.align		4
.L_13:
        /*0038*/ 	.byte	0x04, 0x17
        /*003a*/ 	.short	(.L_15 - .L_14)
.L_14:
        /*003c*/ 	.word	0x00000000
        /*0040*/ 	.short	0x0003
        /*0042*/ 	.short	0x0018
        /*0044*/ 	.byte	0x00, 0xf5, 0x21, 0x00


	//----- nvinfo : EIATTR_KPARAM_INFO
	.align		4
.L_15:
        /*0048*/ 	.byte	0x04, 0x17
        /*004a*/ 	.short	(.L_17 - .L_16)
.L_16:
        /*004c*/ 	.word	0x00000000
        /*0050*/ 	.short	0x0002
        /*0052*/ 	.short	0x0010
        /*0054*/ 	.byte	0x00, 0xf5, 0x21, 0x00


	//----- nvinfo : EIATTR_KPARAM_INFO
	.align		4
.L_17:
        /*0058*/ 	.byte	0x04, 0x17
        /*005a*/ 	.short	(.L_19 - .L_18)
.L_18:
        /*005c*/ 	.word	0x00000000
        /*0060*/ 	.short	0x0001
        /*0062*/ 	.short	0x0008
        /*0064*/ 	.byte	0x00, 0xf5, 0x21, 0x00


	//----- nvinfo : EIATTR_KPARAM_INFO
	.align		4
.L_19:
        /*0068*/ 	.byte	0x04, 0x17
        /*006a*/ 	.short	(.L_21 - .L_20)
.L_20:
        /*006c*/ 	.word	0x00000000
        /*0070*/ 	.short	0x0000
        /*0072*/ 	.short	0x0000
        /*0074*/ 	.byte	0x00, 0xf5, 0x21, 0x00


	//----- nvinfo : EIATTR_SPARSE_MMA_MASK
	.align		4
.L_21:
        /*0078*/ 	.byte	0x03, 0x50
        /*007a*/ 	.short	0x0000


	//----- nvinfo : EIATTR_WMMA_USED
	.align		4
        /*007c*/ 	.byte	0x01, 0x2b
	.zero		2


	//----- nvinfo : EIATTR_MAXREG_COUNT
	.align		4
        /*0080*/ 	.byte	0x03, 0x1b
        /*0082*/ 	.short	0x00ff


	//----- nvinfo : EIATTR_MERCURY_ISA_VERSION
	.align		4
        /*0084*/ 	.byte	0x03, 0x5f
        /*0086*/ 	.short	0x0101


	//----- nvinfo : EIATTR_VRC_CTA_INIT_COUNT
	.align		4
        /*0088*/ 	.byte	0x02, 0x4a
	.zero		1
	.zero		1


	//----- nvinfo : EIATTR_EXIT_INSTR_OFFSETS
	.align		4
        /*008c*/ 	.byte	0x04, 0x1c
        /*008e*/ 	.short	(.L_23 - .L_22)


	//   ....[0]....
.L_22:
        /*0090*/ 	.word	0x000000f0


	//   ....[1]....
        /*0094*/ 	.word	0x00001300


	//----- nvinfo : EIATTR_CBANK_PARAM_SIZE
	.align		4
.L_23:
        /*0098*/ 	.byte	0x03, 0x19
        /*009a*/ 	.short	0x002c


	//----- nvinfo : EIATTR_PARAM_CBANK
	.align		4
        /*009c*/ 	.byte	0x04, 0x0a
        /*009e*/ 	.short	(.L_25 - .L_24)
	.align		4
.L_24:
        /*00a0*/ 	.word	index@(.nv.constant0._Z33tensorcore_fp16_accumulation_testPK6__halfS1_PS_Pfiii)
        /*00a4*/ 	.short	0x0380
        /*00a6*/ 	.short	0x002c


	//----- nvinfo : EIATTR_SW_WAR
	.align		4
.L_25:
        /*00a8*/ 	.byte	0x04, 0x36
        /*00aa*/ 	.short	(.L_27 - .L_26)
.L_26:
        /*00ac*/ 	.word	0x00000008
.L_27:


//--------------------- .nv.callgraph             --------------------------
	.section	.nv.callgraph,"",@"SHT_CUDA_CALLGRAPH"
	.align	4
	.sectionentsize	8
	.align		4
        /*0000*/ 	.word	0x00000000
	.align		4
        /*0004*/ 	.word	0xffffffff
	.align		4
        /*0008*/ 	.word	0x00000000
	.align		4
        /*000c*/ 	.word	0xfffffffe
	.align		4
        /*0010*/ 	.word	0x00000000
	.align		4
        /*0014*/ 	.word	0xfffffffd
	.align		4
        /*0018*/ 	.word	0x00000000
	.align		4
        /*001c*/ 	.word	0xfffffffc


//--------------------- .text._Z33tensorcore_fp16_accumulation_testPK6__halfS1_PS_Pfiii --------------------------
	.section	.text._Z33tensorcore_fp16_accumulation_testPK6__halfS1_PS_Pfiii,"ax",@progbits
	.align	128
        .global         _Z33tensorcore_fp16_accumulation_testPK6__halfS1_PS_Pfiii
        .type           _Z33tensorcore_fp16_accumulation_testPK6__halfS1_PS_Pfiii,@function
        .size           _Z33tensorcore_fp16_accumulation_testPK6__halfS1_PS_Pfiii,(.L_x_10 - _Z33tensorcore_fp16_accumulation_testPK6__halfS1_PS_Pfiii)
        .other          _Z33tensorcore_fp16_accumulation_testPK6__halfS1_PS_Pfiii,@"STO_CUDA_ENTRY STV_DEFAULT"
_Z33tensorcore_fp16_accumulation_testPK6__halfS1_PS_Pfiii:
.text._Z33tensorcore_fp16_accumulation_testPK6__halfS1_PS_Pfiii:
[----:B------:R-:W-:Y:S01]  /*0000*/  LDC R1, c[0x0][0x37c] ;  /* 0x0000df00ff017b82 */ /* 0x000fe20000000800 */
[----:B------:R-:W0:Y:S07]  /*0010*/  S2R R3, SR_TID.X ;  /* 0x0000000000037919 */ /* 0x000e2e0000002100 */
[----:B------:R-:W0:Y:S01]  /*0020*/  S2UR UR4, SR_CTAID.X ;  /* 0x00000000000479c3 */ /* 0x000e220000002500 */
[----:B------:R-:W1:Y:S01]  /*0030*/  LDCU.64 UR10, c[0x0][0x3a0] ;  /* 0x00007400ff0a77ac */ /* 0x000e620008000a00 */
[----:B------:R-:W2:Y:S06]  /*0040*/  S2R R5, SR_TID.Y ;  /* 0x0000000000057919 */ /* 0x000eac0000002200 */
[----:B------:R-:W0:Y:S08]  /*0050*/  LDC R0, c[0x0][0x360] ;  /* 0x0000d800ff007b82 */ /* 0x000e300000000800 */
[----:B------:R-:W2:Y:S08]  /*0060*/  S2UR UR5, SR_CTAID.Y ;  /* 0x00000000000579c3 */ /* 0x000eb00000002600 */
[----:B------:R-:W2:Y:S01]  /*0070*/  LDC R2, c[0x0][0x364] ;  /* 0x0000d900ff027b82 */ /* 0x000ea20000000800 */
[----:B0-----:R-:W-:-:S05]  /*0080*/  IMAD R0, R0, UR4, R3 ;  /* 0x0000000400007c24 */ /* 0x001fca000f8e0203 */
[----:B------:R-:W-:-:S04]  /*0090*/  SHF.R.U32.HI R6, RZ, 0x1, R0 ;  /* 0x00000001ff067819 */ /* 0x000fc80000011600 */
[----:B------:R-:W-:Y:S01]  /*00a0*/  LOP3.LUT R6, R6, 0x7ffffff0, RZ, 0xc0, !PT ;  /* 0x7ffffff006067812 */ /* 0x000fe200078ec0ff */
[----:B--2---:R-:W-:-:S04]  /*00b0*/  IMAD R2, R2, UR5, R5 ;  /* 0x0000000502027c24 */ /* 0x004fc8000f8e0205 */
[----:B------:R-:W-:-:S05]  /*00c0*/  IMAD.SHL.U32 R0, R2, 0x10, RZ ;  /* 0x0000001002007824 */ /* 0x000fca00078e00ff */
[----:B-1----:R-:W-:-:S04]  /*00d0*/  ISETP.GE.AND P0, PT, R0, UR11, PT ;  /* 0x0000000b00007c0c */ /* 0x002fc8000bf06270 */
[----:B------:R-:W-:-:S13]  /*00e0*/  ISETP.GE.OR P0, PT, R6, UR10, P0 ;  /* 0x0000000a06007c0c */ /* 0x000fda0008706670 */
[----:B------:R-:W-:Y:S05]  /*00f0*/  @P0 EXIT ;  /* 0x000000000000094d */ /* 0x000fea0003800000 */
[----:B------:R-:W0:Y:S01]  /*0100*/  LDCU UR6, c[0x0][0x3a8] ;  /* 0x00007500ff0677ac */ /* 0x000e220008000800 */
[----:B------:R-:W-:Y:S02]  /*0110*/  CS2R R2, SRZ ;  /* 0x0000000000027805 */ /* 0x000fe4000001ff00 */
[----:B------:R-:W-:Y:S02]  /*0120*/  CS2R R4, SRZ ;  /* 0x0000000000047805 */ /* 0x000fe4000001ff00 */
[----:B------:R-:W-:Y:S02]  /*0130*/  CS2R R14, SRZ ;  /* 0x00000000000e7805 */ /* 0x000fe4000001ff00 */
[----:B------:R-:W-:Y:S02]  /*0140*/  CS2R R12, SRZ ;  /* 0x00000000000c7805 */ /* 0x000fe4000001ff00 */
[----:B------:R-:W-:Y:S02]  /*0150*/  CS2R R10, SRZ ;  /* 0x00000000000a7805 */ /* 0x000fe4000001ff00 */
[----:B------:R-:W-:Y:S01]  /*0160*/  CS2R R8, SRZ ;  /* 0x0000000000087805 */ /* 0x000fe2000001ff00 */
[----:B------:R-:W1:Y:S01]  /*0170*/  LDCU.64 UR14, c[0x0][0x358] ;  /* 0x00006b00ff0e77ac */ /* 0x000e620008000a00 */
[----:B0-----:R-:W-:-:S09]  /*0180*/  UISETP.GE.AND UP0, UPT, UR6, 0x1, UPT ;  /* 0x000000010600788c */ /* 0x001fd2000bf06270 */
[----:B------:R-:W-:Y:S05]  /*0190*/  BRA.U !UP0, `(.L_x_0) ;  /* 0x0000000d08e07547 */ /* 0x000fea000b800000 */
[----:B------:R-:W-:Y:S02]  /*01a0*/  UISETP.GE.U32.AND UP0, UPT, UR6, 0x31, UPT ;  /* 0x000000310600788c */ /* 0x000fe4000bf06070 */
[----:B------:R-:W-:Y:S01]  /*01b0*/  IMAD R21, R6, UR6, RZ ;  /* 0x0000000606157c24 */ /* 0x000fe2000f8e02ff */
[----:B------:R-:W-:Y:S01]  /*01c0*/  UIADD3 UR4, UPT, UPT, UR6, -0x1, URZ ;  /* 0xffffffff06047890 */ /* 0x000fe2000fffe0ff */
[----:B------:R-:W-:Y:S01]  /*01d0*/  IMAD.MOV.U32 R2, RZ, RZ, RZ ;  /* 0x000000ffff027224 */ /* 0x000fe200078e00ff */
[----:B------:R-:W-:Y:S01]  /*01e0*/  CS2R R4, SRZ ;  /* 0x0000000000047805 */ /* 0x000fe2000001ff00 */
[----:B------:R-:W-:Y:S01]  /*01f0*/  IMAD.MOV.U32 R15, RZ, RZ, RZ ;  /* 0x000000ffff0f7224 */ /* 0x000fe200078e00ff */
[----:B------:R-:W-:-:S03]  /*0200*/  ULEA.HI UR5, UR4, 0x1, URZ, 0x1c ;  /* 0x0000000104057891 */ /* 0x000fc6000f8fe0ff */
[----:B------:R-:W-:Y:S01]  /*0210*/  UMOV UR4, URZ ;  /* 0x000000ff00047c82 */ /* 0x000fe20008000000 */
[----:B------:R-:W-:Y:S08]  /*0220*/  BRA.U !UP0, `(.L_x_1) ;  /* 0x0000000908d87547 */ /* 0x000ff0000b800000 */
[----:B------:R-:W0:Y:S01]  /*0230*/  LDC.64 R4, c[0x0][0x380] ;  /* 0x0000e000ff047b82 */ /* 0x000e220000000a00 */
[----:B------:R-:W-:Y:S01]  /*0240*/  ULOP3.LUT UR5, UR5, 0x1ffffffc, URZ, 0xc0, !UPT ;  /* 0x1ffffffc05057892 */ /* 0x000fe2000f8ec0ff */
[----:B------:R-:W-:Y:S01]  /*0250*/  IMAD.MOV.U32 R2, RZ, RZ, RZ ;  /* 0x000000ffff027224 */ /* 0x000fe200078e00ff */
[----:B------:R-:W-:Y:S02]  /*0260*/  CS2R R14, SRZ ;  /* 0x00000000000e7805 */ /* 0x000fe4000001ff00 */
[----:B------:R-:W-:Y:S02]  /*0270*/  CS2R R12, SRZ ;  /* 0x00000000000c7805 */ /* 0x000fe4000001ff00 */
[----:B------:R-:W-:Y:S02]  /*0280*/  CS2R R10, SRZ ;  /* 0x00000000000a7805 */ /* 0x000fe4000001ff00 */
[----:B------:R-:W-:Y:S01]  /*0290*/  CS2R R8, SRZ ;  /* 0x0000000000087805 */ /* 0x000fe2000001ff00 */
[----:B------:R-:W-:-:S02]  /*02a0*/  UIMAD UR9, UR11, 0x30, URZ ;  /* 0x000000300b0978a4 */ /* 0x000fc4000f8e02ff */
[----:B------:R-:W-:Y:S02]  /*02b0*/  USHF.L.U32 UR10, UR11, 0x5, URZ ;  /* 0x000000050b0a7899 */ /* 0x000fe400080006ff */
[----:B------:R-:W-:Y:S01]  /*02c0*/  USHF.L.U32 UR6, UR11, 0x4, URZ ;  /* 0x000000040b067899 */ /* 0x000fe200080006ff */
[----:B------:R-:W2:Y:S01]  /*02d0*/  LDCU UR8, c[0x0][0x3a4] ;  /* 0x00007480ff0877ac */ /* 0x000ea20008000800 */
[----:B------:R-:W3:Y:S01]  /*02e0*/  LDCU UR18, c[0x0][0x3a8] ;  /* 0x00007500ff1277ac */ /* 0x000ee20008000800 */
[----:B------:R-:W4:Y:S01]  /*02f0*/  LDCU.64 UR16, c[0x0][0x388] ;  /* 0x00007100ff1077ac */ /* 0x000f220008000a00 */
[----:B0-----:R-:W-:Y:S01]  /*0300*/  IMAD.WIDE.U32 R4, R21, 0x2, R4 ;  /* 0x0000000215047825 */ /* 0x001fe200078e0004 */
[----:B------:R-:W-:Y:S01]  /*0310*/  UIADD3 UR5, UPT, UPT, -UR5, URZ, URZ ;  /* 0x000000ff05057290 */ /* 0x000fe2000fffe1ff */
[----:B------:R-:W-:Y:S01]  /*0320*/  UMOV UR7, 0x20 ;  /* 0x0000002000077882 */ /* 0x000fe20000000000 */
[----:B------:R-:W-:Y:S01]  /*0330*/  UMOV UR4, URZ ;  /* 0x000000ff00047c82 */ /* 0x000fe20008000000 */
[----:B------:R-:W-:-:S05]  /*0340*/  IADD3 R20, P0, PT, R4, 0x40, RZ ;  /* 0x0000004004147810 */ /* 0x000fca0007f1e0ff */
[----:B------:R-:W-:Y:S01]  /*0350*/  IMAD.X R7, RZ, RZ, R5, P0 ;  /* 0x000000ffff077224 */ /* 0x000fe200000e0605 */
[----:B--234-:R-:W-:-:S07]  /*0360*/  CS2R R4, SRZ ;  /* 0x0000000000047805 */ /* 0x01cfce000001ff00 */
.L_x_6:
[----:B------:R-:W-:Y:S02]  /*0370*/  UIADD3 UR11, UPT, UPT, UR7, -0x10, URZ ;  /* 0xfffffff0070b7890 */ /* 0x000fe4000fffe0ff */
[----:B------:R-:W-:Y:S02]  /*0380*/  UIADD3 UR12, UPT, UPT, UR7, 0x10, URZ ;  /* 0x00000010070c7890 */ /* 0x000fe4000fffe0ff */
[----:B------:R-:W-:Y:S02]  /*0390*/  UISETP.GT.AND UP0, UPT, UR11, UR18, UPT ;  /* 0x000000120b00728c */ /* 0x000fe4000bf04270 */
[----:B------:R-:W-:Y:S02]  /*03a0*/  UIADD3 UR13, UPT, UPT, UR7, 0x20, URZ ;  /* 0x00000020070d7890 */ /* 0x000fe4000fffe0ff */
[----:B------:R-:W-:Y:S02]  /*03b0*/  UISETP.GT.AND UP1, UPT, UR7, UR18, UPT ;  /* 0x000000120700728c */ /* 0x000fe4000bf24270 */
[----:B------:R-:W-:-:S02]  /*03c0*/  UISETP.GT.AND UP2, UPT, UR12, UR18, UPT ;  /* 0x000000120c00728c */ /* 0x000fc4000bf44270 */
[----:B------:R-:W-:Y:S01]  /*03d0*/  UISETP.GT.AND UP3, UPT, UR13, UR18, UPT ;  /* 0x000000120d00728c */ /* 0x000fe2000bf64270 */
[----:B------:R-:W-:Y:S10]  /*03e0*/  BRA.U UP0, `(.L_x_2) ;  /* 0x0000000100907547 */ /* 0x000ff4000b800000 */
[----:B------:R-:W0:Y:S01]  /*03f0*/  S2R R16, SR_LANEID ;  /* 0x0000000000107919 */ /* 0x000e220000000000 */
[----:B------:R-:W2:Y:S01]  /*0400*/  LDC R19, c[0x0][0x3a4] ;  /* 0x0000e900ff137b82 */ /* 0x000ea20000000800 */
[----:B------:R-:W-:Y:S01]  /*0410*/  USHF.R.U32.HI UR11, URZ, 0x1, UR18 ;  /* 0x00000001ff0b7899 */ /* 0x000fe20008011612 */
[----:B------:R-:W-:Y:S01]  /*0420*/  IMAD.MOV.U32 R17, RZ, RZ, RZ ;  /* 0x000000ffff117224 */ /* 0x000fe200078e00ff */
[----:B------:R-:W-:Y:S01]  /*0430*/  IADD3 R27, P0, PT, R0, UR4, RZ ;  /* 0x00000004001b7c10 */ /* 0x000fe2000ff1e0ff */
[----:B------:R-:W-:-:S05]  /*0440*/  IMAD.U32 R18, RZ, RZ, UR4 ;  /* 0x00000004ff127e24 */ /* 0x000fca000f8e00ff */
[----:B------:R-:W-:Y:S02]  /*0450*/  LEA.HI.X.SX32 R18, R18, RZ, 0x1, P0 ;  /* 0x000000ff12127211 */ /* 0x000fe400000f0eff */
[----:B------:R-:W-:-:S04]  /*0460*/  LEA R29, P0, R27, UR16, 0x1 ;  /* 0x000000101b1d7c11 */ /* 0x000fc8000f8008ff */
[----:B------:R-:W-:Y:S02]  /*0470*/  LEA.HI.X R27, R27, UR17, R18, 0x1, P0 ;  /* 0x000000111b1b7c11 */ /* 0x000fe400080f0c12 */
[----:B--2---:R-:W-:Y:S02]  /*0480*/  SHF.R.U32.HI R22, RZ, 0x1, R19 ;  /* 0x00000001ff167819 */ /* 0x004fe40000011613 */
[----:B0-----:R-:W-:Y:S02]  /*0490*/  SHF.R.U32.HI R25, RZ, 0x2, R16 ;  /* 0x00000002ff197819 */ /* 0x001fe40000011610 */
[----:B------:R-:W-:-:S05]  /*04a0*/  LOP3.LUT R16, R16, 0x3, RZ, 0xc0, !PT ;  /* 0x0000000310107812 */ /* 0x000fca00078ec0ff */
[----:B------:R-:W-:-:S04]  /*04b0*/  IMAD.WIDE.U32 R22, R25, R22, R16 ;  /* 0x0000001619167225 */ /* 0x000fc800078e0010 */
[----:B------:R-:W-:Y:S01]  /*04c0*/  IMAD.WIDE.U32 R16, R25, UR11, R16 ;  /* 0x0000000b19107c25 */ /* 0x000fe2000f8e0010 */
[C---:B------:R-:W-:Y:S01]  /*04d0*/  LEA R28, P0, R22.reuse, R29, 0x2 ;  /* 0x0000001d161c7211 */ /* 0x040fe200078010ff */
[----:B------:R-:W0:Y:S03]  /*04e0*/  LDC.64 R24, c[0x0][0x380] ;  /* 0x0000e000ff187b82 */ /* 0x000e260000000a00 */
[----:B------:R-:W-:-:S05]  /*04f0*/  LEA.HI.X R29, R22, R27, R23, 0x2, P0 ;  /* 0x0000001b161d7211 */ /* 0x000fca00000f1417 */
[----:B-1----:R-:W2:Y:S04]  /*0500*/  LDG.E R22, desc[UR14][R28.64] ;  /* 0x0000000e1c167981 */ /* 0x002ea8000c1e1900 */
[----:B------:R-:W2:Y:S01]  /*0510*/  LDG.E R23, desc[UR14][R28.64+0x10] ;  /* 0x0000100e1c177981 */ /* 0x000ea2000c1e1900 */
[----:B0-----:R-:W-:-:S03]  /*0520*/  IMAD.WIDE.U32 R24, R21, 0x2, R24 ;  /* 0x0000000215187825 */ /* 0x001fc600078e0018 */
[----:B------:R-:W-:-:S04]  /*0530*/  LEA R26, P0, R16, R24, 0x2 ;  /* 0x00000018101a7211 */ /* 0x000fc800078010ff */
[----:B------:R-:W-:Y:S01]  /*0540*/  LEA.HI.X R27, R16, R25, R17, 0x2, P0 ;  /* 0x00000019101b7211 */ /* 0x000fe200000f1411 */
[----:B------:R-:W-:-:S04]  /*0550*/  IMAD.U32 R25, RZ, RZ, UR18 ;  /* 0x00000012ff197e24 */ /* 0x000fc8000f8e00ff */
[----:B------:R-:W2:Y:S01]  /*0560*/  LDG.E R16, desc[UR14][R26.64] ;  /* 0x0000000e1a107981 */ /* 0x000ea2000c1e1900 */
[----:B------:R-:W-:-:S03]  /*0570*/  IMAD.WIDE.U32 R24, R25, 0x10, R26 ;  /* 0x0000001019187825 */ /* 0x000fc600078e001a */
[----:B------:R0:W2:Y:S04]  /*0580*/  LDG.E R18, desc[UR14][R26.64+0x10] ;  /* 0x0000100e1a127981 */ /* 0x0000a8000c1e1900 */
[----:B------:R-:W2:Y:S01]  /*0590*/  LDG.E R17, desc[UR14][R24.64] ;  /* 0x0000000e18117981 */ /* 0x000ea2000c1e1900 */
[----:B0-----:R-:W-:-:S03]  /*05a0*/  IMAD.WIDE.U32 R26, R19, 0x10, R28 ;  /* 0x00000010131a7825 */ /* 0x001fc600078e001c */
[----:B------:R-:W2:Y:S04]  /*05b0*/  LDG.E R19, desc[UR14][R24.64+0x10] ;  /* 0x0000100e18137981 */ /* 0x000ea8000c1e1900 */
[----:B------:R-:W3:Y:S04]  /*05c0*/  LDG.E R24, desc[UR14][R26.64] ;  /* 0x0000000e1a187981 */ /* 0x000ee8000c1e1900 */
[----:B------:R-:W3:Y:S01]  /*05d0*/  LDG.E R25, desc[UR14][R26.64+0x10] ;  /* 0x0000100e1a197981 */ /* 0x000ee2000c1e1900 */
[CC--:B--2---:R-:W-:Y:S08]  /*05e0*/  HMMA.16816.F16 R4, R16.reuse, R22.reuse, R4 ;  /* 0x000000161004723c */ /* 0x0c4ff00000000804 */
[C---:B------:R-:W-:Y:S08]  /*05f0*/  HMMA.16816.F32 R8, R16.reuse, R22, R8 ;  /* 0x000000161008723c */ /* 0x040ff00000001808 */
[CC--:B---3--:R-:W-:Y:S08]  /*0600*/  HMMA.16816.F16 R2, R16.reuse, R24.reuse, R2 ;  /* 0x000000181002723c */ /* 0x0c8ff00000000802 */
[----:B------:R-:W-:-:S15]  /*0610*/  HMMA.16816.F32 R12, R16, R24, R12 ;  /* 0x00000018100c723c */ /* 0x000fde000000180c */
[----:B------:R-:W-:-:S05]  /*0620*/  NOP ;  /* 0x0000000000007918 */ /* 0x000fca0000000000 */
.L_x_2:
[----:B------:R-:W-:Y:S05]  /*0630*/  BRA.U UP1, `(.L_x_3) ;  /* 0x0000000101887547 */ /* 0x000fea000b800000 */
[----:B------:R-:W0:Y:S01]  /*0640*/  S2R R17, SR_LANEID ;  /* 0x0000000000117919 */ /* 0x000e220000000000 */
[----:B------:R-:W2:Y:S01]  /*0650*/  LDC R27, c[0x0][0x3a4] ;  /* 0x0000e900ff1b7b82 */ /* 0x000ea20000000800 */
[----:B------:R-:W-:Y:S01]  /*0660*/  IMAD.U32 R18, RZ, RZ, UR6 ;  /* 0x00000006ff127e24 */ /* 0x000fe2000f8e00ff */
[----:B------:R-:W-:Y:S01]  /*0670*/  IADD3 R23, P0, PT, R0, UR6, RZ ;  /* 0x0000000600177c10 */ /* 0x000fe2000ff1e0ff */
[----:B------:R-:W-:-:S03]  /*0680*/  USHF.R.U32.HI UR11, URZ, 0x1, UR18 ;  /* 0x00000001ff0b7899 */ /* 0x000fc60008011612 */
[----:B------:R-:W-:Y:S02]  /*0690*/  LEA.HI.X.SX32 R18, R18, RZ, 0x1, P0 ;  /* 0x000000ff12127211 */ /* 0x000fe400000f0eff */
[----:B------:R-:W-:-:S04]  /*06a0*/  LEA R25, P0, R23, UR16, 0x1 ;  /* 0x0000001017197c11 */ /* 0x000fc8000f8008ff */
[----:B------:R-:W-:Y:S02]  /*06b0*/  LEA.HI.X R23, R23, UR17, R18, 0x1, P0 ;  /* 0x0000001117177c11 */ /* 0x000fe400080f0c12 */
[----:B--2---:R-:W-:Y:S02]  /*06c0*/  SHF.R.U32.HI R22, RZ, 0x1, R27 ;  /* 0x00000001ff167819 */ /* 0x004fe4000001161b */
[----:B0-----:R-:W-:Y:S02]  /*06d0*/  LOP3.LUT R16, R17, 0x3, RZ, 0xc0, !PT ;  /* 0x0000000311107812 */ /* 0x001fe400078ec0ff */
[----:B------:R-:W-:Y:S01]  /*06e0*/  SHF.R.U32.HI R29, RZ, 0x2, R17 ;  /* 0x00000002ff1d7819 */ /* 0x000fe20000011611 */
[----:B------:R-:W-:-:S04]  /*06f0*/  IMAD.MOV.U32 R17, RZ, RZ, RZ ;  /* 0x000000ffff117224 */ /* 0x000fc800078e00ff */
[----:B------:R-:W-:-:S04]  /*0700*/  IMAD.WIDE.U32 R18, R29, UR11, R16 ;  /* 0x0000000b1d127c25 */ /* 0x000fc8000f8e0010 */
[----:B------:R-:W-:Y:S01]  /*0710*/  IMAD.WIDE.U32 R16, R29, R22, R16 ;  /* 0x000000161d107225 */ /* 0x000fe200078e0010 */
[----:B------:R-:W-:Y:S02]  /*0720*/  LEA R28, P0, R18, R20, 0x2 ;  /* 0x00000014121c7211 */ /* 0x000fe400078010ff */
[----:B------:R-:W-:Y:S02]  /*0730*/  LEA R24, P1, R16, R25, 0x2 ;  /* 0x0000001910187211 */ /* 0x000fe400078210ff */
[----:B------:R-:W-:Y:S02]  /*0740*/  LEA.HI.X R29, R18, R7, R19, 0x2, P0 ;  /* 0x00000007121d7211 */ /* 0x000fe400000f1413 */
[----:B------:R-:W-:Y:S01]  /*0750*/  LEA.HI.X R25, R16, R23, R17, 0x2, P1 ;  /* 0x0000001710197211 */ /* 0x000fe200008f1411 */
[----:B------:R-:W-:Y:S02]  /*0760*/  IMAD.U32 R17, RZ, RZ, UR18 ;  /* 0x00000012ff117e24 */ /* 0x000fe4000f8e00ff */
[----:B-1----:R-:W2:Y:S01]  /*0770*/  LDG.E R16, desc[UR14][R28.64+-0x20] ;  /* 0xffffe00e1c107981 */ /* 0x002ea2000c1e1900 */
[----:B------:R-:W-:-:S03]  /*0780*/  IMAD.WIDE.U32 R26, R27, 0x10, R24 ;  /* 0x000000101b1a7825 */ /* 0x000fc600078e0018 */
[----:B------:R0:W2:Y:S04]  /*0790*/  LDG.E R18, desc[UR14][R28.64+-0x10] ;  /* 0xfffff00e1c127981 */ /* 0x0000a8000c1e1900 */
[----:B------:R-:W2:Y:S04]  /*07a0*/  LDG.E R22, desc[UR14][R24.64] ;  /* 0x0000000e18167981 */ /* 0x000ea8000c1e1900 */
[----:B------:R-:W2:Y:S01]  /*07b0*/  LDG.E R23, desc[UR14][R24.64+0x10] ;  /* 0x0000100e18177981 */ /* 0x000ea2000c1e1900 */
[----:B0-----:R-:W-:-:S05]  /*07c0*/  IMAD.WIDE.U32 R28, R17, 0x10, R28 ;  /* 0x00000010111c7825 */ /* 0x001fca00078e001c */
[----:B------:R-:W2:Y:S04]  /*07d0*/  LDG.E R17, desc[UR14][R28.64+-0x20] ;  /* 0xffffe00e1c117981 */ /* 0x000ea8000c1e1900 */
        /* <DEDUP_REMOVED lines=8> */
.L_x_3:
        /* <DEDUP_REMOVED lines=35> */
.L_x_4:
        /* <DEDUP_REMOVED lines=35> */
.L_x_5:
[----:B------:R-:W-:Y:S01]  /*0cc0*/  UIADD3 UR5, UPT, UPT, UR5, 0x4, URZ ;  /* 0x0000000405057890 */ /* 0x000fe2000fffe0ff */
[----:B------:R-:W-:Y:S01]  /*0cd0*/  IADD3 R20, P0, PT, R20, 0x80, RZ ;  /* 0x0000008014147810 */ /* 0x000fe20007f1e0ff */
[----:B------:R-:W-:Y:S01]  /*0ce0*/  VIADD R21, R21, 0x40 ;  /* 0x0000004015157836 */ /* 0x000fe20000000000 */
[----:B------:R-:W-:Y:S01]  /*0cf0*/  UMOV UR11, UR8 ;  /* 0x00000008000b7c82 */ /* 0x000fe20008000000 */
[----:B------:R-:W-:Y:S02]  /*0d00*/  UISETP.NE.AND UP0, UPT, UR5, URZ, UPT ;  /* 0x000000ff0500728c */ /* 0x000fe4000bf05270 */
[----:B------:R-:W-:Y:S01]  /*0d10*/  IMAD.X R7, RZ, RZ, R7, P0 ;  /* 0x000000ffff077224 */ /* 0x000fe200000e0607 */
[----:B------:R-:W-:Y:S02]  /*0d20*/  UIADD3 UR7, UPT, UPT, UR7, 0x40, URZ ;  /* 0x0000004007077890 */ /* 0x000fe4000fffe0ff */
[----:B------:R-:W-:Y:S02]  /*0d30*/  ULEA UR9, UR11, UR9, 0x6 ;  /* 0x000000090b097291 */ /* 0x000fe4000f8e30ff */
[----:B------:R-:W-:-:S02]  /*0d40*/  ULEA UR10, UR11, UR10, 0x6 ;  /* 0x0000000a0b0a7291 */ /* 0x000fc4000f8e30ff */
[----:B------:R-:W-:Y:S02]  /*0d50*/  ULEA UR4, UR11, UR4, 0x6 ;  /* 0x000000040b047291 */ /* 0x000fe4000f8e30ff */
[----:B------:R-:W-:Y:S01]  /*0d60*/  ULEA UR6, UR11, UR6, 0x6 ;  /* 0x000000060b067291 */ /* 0x000fe2000f8e30ff */
[----:B------:R-:W-:Y:S11]  /*0d70*/  BRA.U UP0, `(.L_x_6) ;  /* 0xfffffff5007c7547 */ /* 0x000ff6000b83ffff */
[----:B------:R-:W-:-:S12]  /*0d80*/  UIADD3 UR4, UPT, UPT, UR7, -0x20, URZ ;  /* 0xffffffe007047890 */ /* 0x000fd8000fffe0ff */
.L_x_1:
[----:B------:R-:W0:Y:S02]  /*0d90*/  LDCU UR10, c[0x0][0x3a8] ;  /* 0x00007500ff0a77ac */ /* 0x000e240008000800 */
[----:B0-----:R-:W-:-:S04]  /*0da0*/  UIADD3 UR5, UPT, UPT, UR10, -0x1, URZ ;  /* 0xffffffff0a057890 */ /* 0x001fc8000fffe0ff */
[----:B------:R-:W-:-:S04]  /*0db0*/  ULEA.HI UR5, UR5, 0x1, URZ, 0x1c ;  /* 0x0000000105057891 */ /* 0x000fc8000f8fe0ff */
[----:B------:R-:W-:-:S04]  /*0dc0*/  ULOP3.LUT UR5, UR5, 0x3, URZ, 0xc0, !UPT ;  /* 0x0000000305057892 */ /* 0x000fc8000f8ec0ff */
[----:B------:R-:W-:-:S09]  /*0dd0*/  UISETP.NE.AND UP0, UPT, UR5, URZ, UPT ;  /* 0x000000ff0500728c */ /* 0x000fd2000bf05270 */
[----:B------:R-:W-:Y:S05]  /*0de0*/  BRA.U !UP0, `(.L_x_0) ;  /* 0x0000000108cc7547 */ /* 0x000fea000b800000 */
[----:B------:R-:W-:Y:S01]  /*0df0*/  IMAD R7, R6, UR10, RZ ;  /* 0x0000000a06077c24 */ /* 0x000fe2000f8e02ff */
[----:B------:R-:W0:Y:S03]  /*0e00*/  LDCU UR6, c[0x0][0x3a4] ;  /* 0x00007480ff0677ac */ /* 0x000e260008000800 */
[----:B------:R-:W-:Y:S01]  /*0e10*/  VIADD R7, R7, UR4 ;  /* 0x0000000407077c36 */ /* 0x000fe20008000000 */
[----:B------:R-:W2:Y:S01]  /*0e20*/  LDCU.64 UR8, c[0x0][0x388] ;  /* 0x00007100ff0877ac */ /* 0x000ea20008000a00 */
[----:B------:R-:W-:Y:S02]  /*0e30*/  UIMAD UR7, UR4, UR11, URZ ;  /* 0x0000000b040772a4 */ /* 0x000fe4000f8e02ff */
[----:B------:R-:W-:-:S12]  /*0e40*/  UIADD3 UR5, UPT, UPT, -UR5, URZ, URZ ;  /* 0x000000ff05057290 */ /* 0x000fd8000fffe1ff */
.L_x_8:
[----:B------:R-:W3:Y:S01]  /*0e50*/  LDC R23, c[0x0][0x3a8] ;  /* 0x0000ea00ff177b82 */ /* 0x000ee20000000800 */
[----:B------:R-:W-:Y:S02]  /*0e60*/  UIADD3 UR4, UPT, UPT, UR4, 0x10, URZ ;  /* 0x0000001004047890 */ /* 0x000fe4000fffe0ff */
[----:B------:R-:W-:Y:S01]  /*0e70*/  UIADD3 UR5, UPT, UPT, UR5, 0x1, URZ ;  /* 0x0000000105057890 */ /* 0x000fe2000fffe0ff */
[----:B0-----:R-:W-:-:S03]  /*0e80*/  UMOV UR11, UR6 ;  /* 0x00000006000b7c82 */ /* 0x001fc60008000000 */
[----:B---3--:R-:W-:-:S13]  /*0e90*/  ISETP.LT.AND P0, PT, R23, UR4, PT ;  /* 0x0000000417007c0c */ /* 0x008fda000bf01270 */
[----:B------:R-:W-:Y:S05]  /*0ea0*/  @P0 BRA `(.L_x_7) ;  /* 0x00000000008c0947 */ /* 0x000fea0003800000 */
[----:B------:R-:W0:Y:S01]  /*0eb0*/  S2R R16, SR_LANEID ;  /* 0x0000000000107919 */ /* 0x000e220000000000 */
[----:B------:R-:W3:Y:S01]  /*0ec0*/  LDC R25, c[0x0][0x3a4] ;  /* 0x0000e900ff197b82 */ /* 0x000ee20000000800 */
[----:B------:R-:W-:Y:S01]  /*0ed0*/  SHF.R.U32.HI R17, RZ, 0x1, R23 ;  /* 0x00000001ff117819 */ /* 0x000fe20000011617 */
[----:B------:R-:W-:-:S06]  /*0ee0*/  IMAD.MOV.U32 R19, RZ, RZ, RZ ;  /* 0x000000ffff137224 */ /* 0x000fcc00078e00ff */
[----:B------:R-:W4:Y:S01]  /*0ef0*/  LDC.64 R20, c[0x0][0x380] ;  /* 0x0000e000ff147b82 */ /* 0x000f220000000a00 */
[----:B---3--:R-:W-:Y:S02]  /*0f00*/  SHF.R.U32.HI R22, RZ, 0x1, R25 ;  /* 0x00000001ff167819 */ /* 0x008fe40000011619 */
[----:B0-----:R-:W-:Y:S01]  /*0f10*/  LOP3.LUT R18, R16, 0x3, RZ, 0xc0, !PT ;  /* 0x0000000310127812 */ /* 0x001fe200078ec0ff */
[----:B----4-:R-:W-:Y:S01]  /*0f20*/  IMAD.WIDE.U32 R20, R7, 0x2, R20 ;  /* 0x0000000207147825 */ /* 0x010fe200078e0014 */
[----:B------:R-:W-:-:S05]  /*0f30*/  SHF.R.U32.HI R27, RZ, 0x2, R16 ;  /* 0x00000002ff1b7819 */ /* 0x000fca0000011610 */
[----:B------:R-:W-:-:S04]  /*0f40*/  IMAD.WIDE.U32 R16, R27, R17, R18 ;  /* 0x000000111b107225 */ /* 0x000fc800078e0012 */
[----:B------:R-:W-:Y:S01]  /*0f50*/  IMAD.WIDE.U32 R18, R27, R22, R18 ;  /* 0x000000161b127225 */ /* 0x000fe200078e0012 */
[----:B------:R-:W-:-:S03]  /*0f60*/  IADD3 R27, P0, PT, R0, UR7, RZ ;  /* 0x00000007001b7c10 */ /* 0x000fc6000ff1e0ff */
[----:B------:R-:W-:-:S05]  /*0f70*/  IMAD.U32 R22, RZ, RZ, UR7 ;  /* 0x00000007ff167e24 */ /* 0x000fca000f8e00ff */
[----:B------:R-:W-:Y:S02]  /*0f80*/  LEA.HI.X.SX32 R22, R22, RZ, 0x1, P0 ;  /* 0x000000ff16167211 */ /* 0x000fe400000f0eff */
[----:B--2---:R-:W-:-:S04]  /*0f90*/  LEA R29, P0, R27, UR8, 0x1 ;  /* 0x000000081b1d7c11 */ /* 0x004fc8000f8008ff */
[----:B------:R-:W-:Y:S02]  /*0fa0*/  LEA.HI.X R27, R27, UR9, R22, 0x1, P0 ;  /* 0x000000091b1b7c11 */ /* 0x000fe400080f0c16 */
[----:B------:R-:W-:-:S04]  /*0fb0*/  LEA R28, P0, R18, R29, 0x2 ;  /* 0x0000001d121c7211 */ /* 0x000fc800078010ff */
[----:B------:R-:W-:Y:S02]  /*0fc0*/  LEA.HI.X R29, R18, R27, R19, 0x2, P0 ;  /* 0x0000001b121d7211 */ /* 0x000fe400000f1413 */
[----:B------:R-:W-:-:S03]  /*0fd0*/  LEA R26, P0, R16, R20, 0x2 ;  /* 0x00000014101a7211 */ /* 0x000fc600078010ff */
[----:B-1----:R-:W2:Y:S01]  /*0fe0*/  LDG.E R24, desc[UR14][R28.64] ;  /* 0x0000000e1c187981 */ /* 0x002ea2000c1e1900 */
[----:B------:R-:W-:Y:S01]  /*0ff0*/  LEA.HI.X R27, R16, R21, R17, 0x2, P0 ;  /* 0x00000015101b7211 */ /* 0x000fe200000f1411 */
[----:B------:R-:W-:Y:S02]  /*1000*/  IMAD.WIDE.U32 R20, R25, 0x10, R28 ;  /* 0x0000001019147825 */ /* 0x000fe400078e001c */
[----:B------:R-:W2:Y:S02]  /*1010*/  LDG.E R25, desc[UR14][R28.64+0x10] ;  /* 0x0000100e1c197981 */ /* 0x000ea4000c1e1900 */
[----:B------:R-:W-:Y:S02]  /*1020*/  IMAD.WIDE.U32 R22, R23, 0x10, R26 ;  /* 0x0000001017167825 */ /* 0x000fe400078e001a */
[----:B------:R-:W2:Y:S04]  /*1030*/  LDG.E R16, desc[UR14][R26.64] ;  /* 0x0000000e1a107981 */ /* 0x000ea8000c1e1900 */
[----:B------:R-:W2:Y:S04]  /*1040*/  LDG.E R17, desc[UR14][R22.64] ;  /* 0x0000000e16117981 */ /* 0x000ea8000c1e1900 */
        /* <DEDUP_REMOVED lines=9> */
.L_x_7:
[----:B------:R-:W-:Y:S01]  /*10e0*/  UISETP.NE.AND UP0, UPT, UR5, URZ, UPT ;  /* 0x000000ff0500728c */ /* 0x000fe2000bf05270 */
[----:B------:R-:W-:Y:S01]  /*10f0*/  VIADD R7, R7, 0x10 ;  /* 0x0000001007077836 */ /* 0x000fe20000000000 */
[----:B------:R-:W-:-:S07]  /*1100*/  ULEA UR7, UR11, UR7, 0x4 ;  /* 0x000000070b077291 */ /* 0x000fce000f8e20ff */
[----:B------:R-:W-:Y:S05]  /*1110*/  BRA.U UP0, `(.L_x_8) ;  /* 0xfffffffd004c7547 */ /* 0x000fea000b83ffff */
.L_x_0:
[----:B------:R-:W0:Y:S01]  /*1120*/  S2R R7, SR_LANEID ;  /* 0x0000000000077919 */ /* 0x000e220000000000 */
[----:B------:R-:W3:Y:S01]  /*1130*/  LDCU.128 UR16, c[0x0][0x390] ;  /* 0x00007200ff1077ac */ /* 0x000ee20008000c00 */
[----:B------:R-:W-:Y:S01]  /*1140*/  IMAD R17, R6, UR11, RZ ;  /* 0x0000000b06117c24 */ /* 0x000fe2000f8e02ff */
[----:B------:R-:W-:-:S04]  /*1150*/  USHF.R.U32.HI UR4, URZ, 0x1, UR11 ;  /* 0x00000001ff047899 */ /* 0x000fc8000801160b */
[----:B------:R-:W-:Y:S01]  /*1160*/  IADD3 R0, P0, PT, R17, R0, RZ ;  /* 0x0000000011007210 */ /* 0x000fe20007f1e0ff */
[----:B------:R-:W-:-:S04]  /*1170*/  IMAD.MOV.U32 R17, RZ, RZ, RZ ;  /* 0x000000ffff117224 */ /* 0x000fc800078e00ff */
[----:B------:R-:W-:Y:S01]  /*1180*/  IMAD.X R21, RZ, RZ, RZ, P0 ;  /* 0x000000ffff157224 */ /* 0x000fe200000e06ff */
[----:B0-----:R-:W-:Y:S02]  /*1190*/  LOP3.LUT R16, R7, 0x3, RZ, 0xc0, !PT ;  /* 0x0000000307107812 */ /* 0x001fe400078ec0ff */
[----:B------:R-:W-:Y:S02]  /*11a0*/  SHF.R.U32.HI R19, RZ, 0x2, R7 ;  /* 0x00000002ff137819 */ /* 0x000fe40000011607 */
[----:B---3--:R-:W-:-:S03]  /*11b0*/  LEA R7, P1, R0, UR16, 0x1 ;  /* 0x0000001000077c11 */ /* 0x008fc6000f8208ff */
[----:B------:R-:W-:Y:S01]  /*11c0*/  IMAD.WIDE.U32 R16, R19, UR4, R16 ;  /* 0x0000000413107c25 */ /* 0x000fe2000f8e0010 */
[C---:B------:R-:W-:Y:S02]  /*11d0*/  LEA R19, P0, R0.reuse, UR18, 0x2 ;  /* 0x0000001200137c11 */ /* 0x040fe4000f8010ff */
[--C-:B------:R-:W-:Y:S02]  /*11e0*/  LEA.HI.X R23, R0, UR17, R21.reuse, 0x1, P1 ;  /* 0x0000001100177c11 */ /* 0x100fe400088f0c15 */
[----:B------:R-:W-:Y:S02]  /*11f0*/  LEA R6, P1, R16, R7, 0x2 ;  /* 0x0000000710067211 */ /* 0x000fe400078210ff */
[----:B------:R-:W-:Y:S02]  /*1200*/  LEA.HI.X R21, R0, UR19, R21, 0x2, P0 ;  /* 0x0000001300157c11 */ /* 0x000fe400080f1415 */
[C---:B------:R-:W-:Y:S02]  /*1210*/  LEA R18, P0, R16.reuse, R19, 0x3 ;  /* 0x0000001310127211 */ /* 0x040fe400078018ff */
[C-C-:B------:R-:W-:Y:S01]  /*1220*/  LEA.HI.X R7, R16.reuse, R23, R17.reuse, 0x2, P1 ;  /* 0x0000001710077211 */ /* 0x140fe200008f1411 */
[----:B------:R-:W-:Y:S01]  /*1230*/  IMAD.U32 R23, RZ, RZ, UR4 ;  /* 0x00000004ff177e24 */ /* 0x000fe2000f8e00ff */
[----:B------:R-:W-:Y:S01]  /*1240*/  LEA.HI.X R19, R16, R21, R17, 0x3, P0 ;  /* 0x0000001510137211 */ /* 0x000fe200000f1c11 */
[----:B------:R-:W-:-:S02]  /*1250*/  IMAD.U32 R21, RZ, RZ, UR4 ;  /* 0x00000004ff157e24 */ /* 0x000fc4000f8e00ff */
[----:B------:R-:W-:Y:S01]  /*1260*/  IMAD.WIDE.U32 R16, R23, 0x20, R6 ;  /* 0x0000002017107825 */ /* 0x000fe200078e0006 */
[----:B-1----:R-:W-:Y:S03]  /*1270*/  STG.E desc[UR14][R6.64], R4 ;  /* 0x0000000406007986 */ /* 0x002fe6000c10190e */
[----:B------:R-:W-:Y:S01]  /*1280*/  IMAD.WIDE.U32 R20, R21, 0x40, R18 ;  /* 0x0000004015147825 */ /* 0x000fe200078e0012 */
[----:B------:R-:W-:Y:S04]  /*1290*/  STG.E desc[UR14][R16.64], R5 ;  /* 0x0000000510007986 */ /* 0x000fe8000c10190e */
[----:B------:R-:W-:Y:S04]  /*12a0*/  STG.E desc[UR14][R6.64+0x10], R2 ;  /* 0x0000100206007986 */ /* 0x000fe8000c10190e */
[----:B------:R-:W-:Y:S04]  /*12b0*/  STG.E desc[UR14][R16.64+0x10], R3 ;  /* 0x0000100310007986 */ /* 0x000fe8000c10190e */
[----:B------:R-:W-:Y:S04]  /*12c0*/  STG.E.64 desc[UR14][R18.64], R8 ;  /* 0x0000000812007986 */ /* 0x000fe8000c101b0e */
[----:B------:R-:W-:Y:S04]  /*12d0*/  STG.E.64 desc[UR14][R20.64], R10 ;  /* 0x0000000a14007986 */ /* 0x000fe8000c101b0e */
[----:B------:R-:W-:Y:S04]  /*12e0*/  STG.E.64 desc[UR14][R18.64+0x20], R12 ;  /* 0x0000200c12007986 */ /* 0x000fe8000c101b0e */
[----:B------:R-:W-:Y:S01]  /*12f0*/  STG.E.64 desc[UR14][R20.64+0x20], R14 ;  /* 0x0000200e14007986 */ /* 0x000fe2000c101b0e */
[----:B--2---:R-:W-:Y:S05]  /*1300*/  EXIT ;  /* 0x000000000000794d */ /* 0x004fea0003800000 */
.L_x_9:
[----:B------:R-:W-:-:S00]  /*1310*/  BRA `(.L_x_9) ;  /* 0xfffffffc00fc7947 */ /* 0x000fc0000383ffff */
[----:B------:R-:W-:-:S00]  /*1320*/  NOP ;  /* 0x0000000000007918 */ /* 0x000fc00000000000 */
        /* <DEDUP_REMOVED lines=13> */
.L_x_10:


//--------------------- .nv.shared.reserved.0     --------------------------
	.section	.nv.shared.reserved.0,"aw",@nobits
	.weak		__nv_reservedSMEM_offset_0_alias
	.size		__nv_reservedSMEM_offset_0_alias, 0, 64
	.other		__nv_reservedSMEM_offset_0_alias,@"STO_CUDA_RESERVED_SHARED STV_DEFAULT"
__nv_reservedSMEM_offset_0_alias:
	.zero		0
	.zero		64


//--------------------- .nv.constant0._Z33tensorcore_fp16_accumulation_testPK6__halfS1_PS_Pfiii --------------------------
	.section	.nv.constant0._Z33tensorcore_fp16_accumulation_testPK6__halfS1_PS_Pfiii,"a",@progbits
	.sectionflags	@""
	.align	4
.nv.constant0._Z33tensorcore_fp16_accumulation_testPK6__halfS1_PS_Pfiii:
	.zero		940


//--------------------- SYMBOLS --------------------------

	.type		.nv.reservedSmem.offset0,@object
	.size		.nv.reservedSmem.offset0,0x4
